//
// Generated by NVIDIA NVVM Compiler
//
// Compiler Build ID: CL-36424714
// Cuda compilation tools, release 13.0, V13.0.88
// Based on NVVM 20.0.0
//

.version 9.0
.target sm_100
.address_size 64

	// .globl	_Z7conv_2dPiS_i
.const .align 4 .b8 mask[256];

.visible .entry _Z7conv_2dPiS_i(
	.param .u64 .ptr .align 1 _Z7conv_2dPiS_i_param_0,
	.param .u64 .ptr .align 1 _Z7conv_2dPiS_i_param_1,
	.param .u32 _Z7conv_2dPiS_i_param_2
)
{
	.reg .pred 	%p<37>;
	.reg .b32 	%r<77>;
	.reg .b64 	%rd<19>;

	ld.param.u64 	%rd7, [_Z7conv_2dPiS_i_param_0];
	ld.param.u64 	%rd5, [_Z7conv_2dPiS_i_param_1];
	ld.param.u32 	%r30, [_Z7conv_2dPiS_i_param_2];
	cvta.to.global.u64 	%rd1, %rd7;
	mov.u32 	%r33, %ctaid.y;
	mov.u32 	%r34, %ntid.y;
	mov.u32 	%r35, %tid.y;
	mad.lo.s32 	%r1, %r33, %r34, %r35;
	mov.u32 	%r36, %ctaid.x;
	mov.u32 	%r37, %ntid.x;
	mov.u32 	%r38, %tid.x;
	mad.lo.s32 	%r2, %r36, %r37, %r38;
	add.s32 	%r39, %r1, -4;
	add.s32 	%r40, %r2, -4;
	setp.lt.s32 	%p5, %r2, 4;
	setp.ge.s32 	%p6, %r40, %r30;
	or.pred  	%p1, %p5, %p6;
	add.s32 	%r41, %r2, -3;
	setp.lt.s32 	%p7, %r2, 3;
	setp.ge.s32 	%p8, %r41, %r30;
	or.pred  	%p2, %p7, %p8;
	add.s32 	%r42, %r2, 3;
	setp.lt.s32 	%p9, %r2, -3;
	setp.ge.s32 	%p10, %r42, %r30;
	or.pred  	%p3, %p9, %p10;
	mul.lo.s32 	%r66, %r30, %r39;
	add.s32 	%r65, %r2, %r66;
	mov.u64 	%rd8, mask;
	add.s64 	%rd18, %rd8, 16;
	mov.b32 	%r69, 0;
	mov.b32 	%r64, -4;
	cvt.s64.s32 	%rd10, %r2;
	mov.u32 	%r67, %r1;
$L__BB0_1:
	add.s32 	%r43, %r67, -4;
	setp.lt.s32 	%p11, %r43, 0;
	setp.ge.s32 	%p12, %r43, %r30;
	or.pred  	%p4, %p11, %p12;
	or.pred  	%p13, %p4, %p1;
	cvt.s64.s32 	%rd9, %r66;
	add.s64 	%rd11, %rd10, %rd9;
	shl.b64 	%rd12, %rd11, 2;
	add.s64 	%rd3, %rd1, %rd12;
	@%p13 bra 	$L__BB0_3;
	ld.global.u32 	%r44, [%rd3+-16];
	ld.const.u32 	%r45, [%rd18+-16];
	mad.lo.s32 	%r69, %r45, %r44, %r69;
$L__BB0_3:
	or.pred  	%p14, %p4, %p2;
	@%p14 bra 	$L__BB0_5;
	ld.global.u32 	%r46, [%rd3+-12];
	ld.const.u32 	%r47, [%rd18+-12];
	mad.lo.s32 	%r69, %r47, %r46, %r69;
$L__BB0_5:
	setp.lt.s32 	%p15, %r2, 2;
	add.s32 	%r48, %r2, -2;
	setp.ge.s32 	%p16, %r48, %r30;
	or.pred  	%p17, %p15, %p16;
	or.pred  	%p18, %p4, %p17;
	@%p18 bra 	$L__BB0_7;
	ld.global.u32 	%r49, [%rd3+-8];
	ld.const.u32 	%r50, [%rd18+-8];
	mad.lo.s32 	%r69, %r50, %r49, %r69;
$L__BB0_7:
	setp.lt.s32 	%p19, %r2, 1;
	setp.gt.s32 	%p20, %r2, %r30;
	or.pred  	%p21, %p19, %p20;
	or.pred  	%p22, %p4, %p21;
	@%p22 bra 	$L__BB0_9;
	ld.global.u32 	%r51, [%rd3+-4];
	ld.const.u32 	%r52, [%rd18+-4];
	mad.lo.s32 	%r69, %r52, %r51, %r69;
$L__BB0_9:
	setp.lt.s32 	%p23, %r2, 0;
	setp.ge.s32 	%p24, %r2, %r30;
	or.pred  	%p25, %p23, %p24;
	or.pred  	%p26, %p4, %p25;
	@%p26 bra 	$L__BB0_11;
	mul.wide.s32 	%rd13, %r65, 4;
	add.s64 	%rd14, %rd1, %rd13;
	ld.global.u32 	%r53, [%rd14];
	ld.const.u32 	%r54, [%rd18];
	mad.lo.s32 	%r69, %r54, %r53, %r69;
$L__BB0_11:
	setp.lt.s32 	%p27, %r2, -1;
	add.s32 	%r55, %r2, 1;
	setp.ge.s32 	%p28, %r55, %r30;
	or.pred  	%p29, %p27, %p28;
	or.pred  	%p30, %p4, %p29;
	@%p30 bra 	$L__BB0_13;
	ld.global.u32 	%r56, [%rd3+4];
	ld.const.u32 	%r57, [%rd18+4];
	mad.lo.s32 	%r69, %r57, %r56, %r69;
$L__BB0_13:
	setp.lt.s32 	%p31, %r2, -2;
	add.s32 	%r58, %r2, 2;
	setp.ge.s32 	%p32, %r58, %r30;
	or.pred  	%p33, %p31, %p32;
	or.pred  	%p34, %p4, %p33;
	@%p34 bra 	$L__BB0_15;
	ld.global.u32 	%r59, [%rd3+8];
	ld.const.u32 	%r60, [%rd18+8];
	mad.lo.s32 	%r69, %r60, %r59, %r69;
$L__BB0_15:
	or.pred  	%p35, %p4, %p3;
	@%p35 bra 	$L__BB0_17;
	ld.global.u32 	%r61, [%rd3+12];
	ld.const.u32 	%r62, [%rd18+12];
	mad.lo.s32 	%r69, %r62, %r61, %r69;
$L__BB0_17:
	add.s32 	%r67, %r67, 1;
	add.s32 	%r66, %r66, %r30;
	add.s32 	%r65, %r65, %r30;
	add.s32 	%r64, %r64, 1;
	add.s64 	%rd18, %rd18, 32;
	setp.ne.s32 	%p36, %r64, 4;
	@%p36 bra 	$L__BB0_1;
	cvta.to.global.u64 	%rd15, %rd5;
	mad.lo.s32 	%r63, %r30, %r1, %r2;
	mul.wide.s32 	%rd16, %r63, 4;
	add.s64 	%rd17, %rd15, %rd16;
	st.global.u32 	[%rd17], %r69;
	ret;

}


// ===== COMPILED SASS (sm_100) =====

	.target	sm_100

	.elftype	@"ET_EXEC"


//--------------------- .note.nv.tkinfo           --------------------------
	.section	.note.nv.tkinfo,"",@"SHT_NOTE"
	.sectionflags	@"SHF_NOTE_NV_TKINFO"
	.tkinfo
        /*0018*/ 	.word	0x00000002
        /*0030*/ 	.string	""
        /*0030*/ 	.string	"ptxas"
        /*0030*/ 	.string	"Cuda compilation tools, release 13.0, V13.0.88"
        /*0030*/ 	.string	"Build cuda_13.0.r13.0/compiler.36424714_0"
        /*0030*/ 	.string	"-arch sm_100 -m 64 "



//--------------------- .note.nv.cuinfo           --------------------------
	.section	.note.nv.cuinfo,"",@"SHT_NOTE"
	.sectionflags	@"SHF_NOTE_NV_CUINFO"
        /*0018*/ 	.short	0x0002
        /*001a*/ 	.short	0x0064
        /*001c*/ 	.short	0x0082
	.zero		2


//--------------------- .nv.info                  --------------------------
	.section	.nv.info,"",@"SHT_CUDA_INFO"
	.align	4


	//----- nvinfo : EIATTR_REGCOUNT
	.align		4
        /*0000*/ 	.byte	0x04, 0x2f
        /*0002*/ 	.short	(.L_2 - .L_1)
	.align		4
.L_1:
        /*0004*/ 	.word	index@(_Z7conv_2dPiS_i)
        /*0008*/ 	.word	0x0000001e


	//----- nvinfo : EIATTR_FRAME_SIZE
	.align		4
.L_2:
        /*000c*/ 	.byte	0x04, 0x11
        /*000e*/ 	.short	(.L_4 - .L_3)
	.align		4
.L_3:
        /*0010*/ 	.word	index@(_Z7conv_2dPiS_i)
        /*0014*/ 	.word	0x00000000


	//----- nvinfo : EIATTR_MIN_STACK_SIZE
	.align		4
.L_4:
        /*0018*/ 	.byte	0x04, 0x12
        /*001a*/ 	.short	(.L_6 - .L_5)
	.align		4
.L_5:
        /*001c*/ 	.word	index@(_Z7conv_2dPiS_i)
        /*0020*/ 	.word	0x00000000
.L_6:


//--------------------- .nv.compat                --------------------------
	.section	.nv.compat,"",@"SHT_CUDA_COMPAT_INFO"
	.align	4
        /*0000*/ 	.byte	0x02, 0x09, 0x00, 0x00, 0x02, 0x02, 0x01, 0x00, 0x02, 0x05, 0x05, 0x00, 0x03, 0x07, 0x01, 0x01
        /*0010*/ 	.byte	0x02, 0x03, 0x00, 0x00, 0x02, 0x06, 0x01, 0x00, 0x04, 0x0b, 0x08, 0x00, 0x09, 0x00, 0x00, 0x00
        /*0020*/ 	.byte	0x00, 0x00, 0x00, 0x00


//--------------------- .nv.info._Z7conv_2dPiS_i  --------------------------
	.section	.nv.info._Z7conv_2dPiS_i,"",@"SHT_CUDA_INFO"
	.sectionflags	@""
	.align	4


	//----- nvinfo : EIATTR_CUDA_API_VERSION
	.align		4
        /*0000*/ 	.byte	0x04, 0x37
        /*0002*/ 	.short	(.L_8 - .L_7)
.L_7:
        /*0004*/ 	.word	0x00000082


	//----- nvinfo : EIATTR_KPARAM_INFO
	.align		4
.L_8:
        /*0008*/ 	.byte	0x04, 0x17
        /*000a*/ 	.short	(.L_10 - .L_9)
.L_9:
        /*000c*/ 	.word	0x00000000
        /*0010*/ 	.short	0x0002
        /*0012*/ 	.short	0x0010
        /*0014*/ 	.byte	0x00, 0xf0, 0x11, 0x00


	//----- nvinfo : EIATTR_KPARAM_INFO
	.align		4
.L_10:
        /*0018*/ 	.byte	0x04, 0x17
        /*001a*/ 	.short	(.L_12 - .L_11)
.L_11:
        /*001c*/ 	.word	0x00000000
        /*0020*/ 	.short	0x0001
        /*0022*/ 	.short	0x0008
        /*0024*/ 	.byte	0x00, 0xf5, 0x21, 0x00


	//----- nvinfo : EIATTR_KPARAM_INFO
	.align		4
.L_12:
        /*0028*/ 	.byte	0x04, 0x17
        /*002a*/ 	.short	(.L_14 - .L_13)
.L_13:
        /*002c*/ 	.word	0x00000000
        /*0030*/ 	.short	0x0000
        /*0032*/ 	.short	0x0000
        /*0034*/ 	.byte	0x00, 0xf5, 0x21, 0x00


	//----- nvinfo : EIATTR_SPARSE_MMA_MASK
	.align		4
.L_14:
        /*0038*/ 	.byte	0x03, 0x50
        /*003a*/ 	.short	0x0000


	//----- nvinfo : EIATTR_MAXREG_COUNT
	.align		4
        /*003c*/ 	.byte	0x03, 0x1b
        /*003e*/ 	.short	0x00ff


	//----- nvinfo : EIATTR_MERCURY_ISA_VERSION
	.align		4
        /*0040*/ 	.byte	0x03, 0x5f
        /*0042*/ 	.short	0x0101


	//----- nvinfo : EIATTR_VRC_CTA_INIT_COUNT
	.align		4
        /*0044*/ 	.byte	0x02, 0x4a
	.zero		1
	.zero		1


	//----- nvinfo : EIATTR_EXIT_INSTR_OFFSETS
	.align		4
        /*0048*/ 	.byte	0x04, 0x1c
        /*004a*/ 	.short	(.L_16 - .L_15)


	//   ....[0]....
.L_15:
        /*004c*/ 	.word	0x000019b0


	//----- nvinfo : EIATTR_CBANK_PARAM_SIZE
	.align		4
.L_16:
        /*0050*/ 	.byte	0x03, 0x19
        /*0052*/ 	.short	0x0014


	//----- nvinfo : EIATTR_PARAM_CBANK
	.align		4
        /*0054*/ 	.byte	0x04, 0x0a
        /*0056*/ 	.short	(.L_18 - .L_17)
	.align		4
.L_17:
        /*0058*/ 	.word	index@(.nv.constant0._Z7conv_2dPiS_i)
        /*005c*/ 	.short	0x0380
        /*005e*/ 	.short	0x0014


	//----- nvinfo : EIATTR_SW_WAR
	.align		4
.L_18:
        /*0060*/ 	.byte	0x04, 0x36
        /*0062*/ 	.short	(.L_20 - .L_19)
.L_19:
        /*0064*/ 	.word	0x00000008
.L_20:


//--------------------- .nv.callgraph             --------------------------
	.section	.nv.callgraph,"",@"SHT_CUDA_CALLGRAPH"
	.align	4
	.sectionentsize	8
	.align		4
        /*0000*/ 	.word	0x00000000
	.align		4
        /*0004*/ 	.word	0xffffffff
	.align		4
        /*0008*/ 	.word	0x00000000
	.align		4
        /*000c*/ 	.word	0xfffffffe
	.align		4
        /*0010*/ 	.word	0x00000000
	.align		4
        /*0014*/ 	.word	0xfffffffd
	.align		4
        /*0018*/ 	.word	0x00000000
	.align		4
        /*001c*/ 	.word	0xfffffffc


//--------------------- .nv.constant3             --------------------------
	.section	.nv.constant3,"a",@progbits
	.align	4
.nv.constant3:
	.type		mask,@object
	.size		mask,(.L_0 - mask)
mask:
	.zero		256
.L_0:


//--------------------- .text._Z7conv_2dPiS_i     --------------------------
	.section	.text._Z7conv_2dPiS_i,"ax",@progbits
	.align	128
        .global         _Z7conv_2dPiS_i
        .type           _Z7conv_2dPiS_i,@function
        .size           _Z7conv_2dPiS_i,(.L_x_1 - _Z7conv_2dPiS_i)
        .other          _Z7conv_2dPiS_i,@"STO_CUDA_ENTRY STV_DEFAULT"
_Z7conv_2dPiS_i:
.text._Z7conv_2dPiS_i:
[----:B------:R-:W-:Y:S01]  /*0000*/  LDC R1, c[0x0][0x37c] ;  /* 0x0000df00ff017b82 */ /* 0x000fe20000000800 */
[----:B------:R-:W0:Y:S07]  /*0010*/  S2R R3, SR_TID.Y ;  /* 0x0000000000037919 */ /* 0x000e2e0000002200 */
[----:B------:R-:W0:Y:S01]  /*0020*/  LDC R18, c[0x0][0x364] ;  /* 0x0000d900ff127b82 */ /* 0x000e220000000800 */
[----:B------:R-:W1:Y:S01]  /*0030*/  LDCU UR6, c[0x0][0x390] ;  /* 0x00007200ff0677ac */ /* 0x000e620008000800 */
[----:B------:R-:W2:Y:S01]  /*0040*/  S2R R0, SR_TID.X ;  /* 0x0000000000007919 */ /* 0x000ea20000002100 */
[----:B------:R-:W3:Y:S05]  /*0050*/  LDCU.64 UR8, c[0x0][0x380] ;  /* 0x00007000ff0877ac */ /* 0x000eea0008000a00 */
[----:B------:R-:W0:Y:S08]  /*0060*/  S2UR UR4, SR_CTAID.Y ;  /* 0x00000000000479c3 */ /* 0x000e300000002600 */
[----:B------:R-:W2:Y:S08]  /*0070*/  S2UR UR5, SR_CTAID.X ;  /* 0x00000000000579c3 */ /* 0x000eb00000002500 */
[----:B------:R-:W2:Y:S01]  /*0080*/  LDC R19, c[0x0][0x360] ;  /* 0x0000d800ff137b82 */ /* 0x000ea20000000800 */
[----:B0-----:R-:W-:-:S02]  /*0090*/  IMAD R18, R18, UR4, R3 ;  /* 0x0000000412127c24 */ /* 0x001fc4000f8e0203 */
[----:B--2---:R-:W-:Y:S01]  /*00a0*/  IMAD R19, R19, UR5, R0 ;  /* 0x0000000513137c24 */ /* 0x004fe2000f8e0200 */
[----:B------:R-:W0:Y:S01]  /*00b0*/  LDCU.64 UR4, c[0x0][0x358] ;  /* 0x00006b00ff0477ac */ /* 0x000e220008000a00 */
[----:B------:R-:W-:Y:S02]  /*00c0*/  VIADD R0, R18, 0xfffffffc ;  /* 0xfffffffc12007836 */ /* 0x000fe40000000000 */
[C---:B------:R-:W-:Y:S01]  /*00d0*/  VIADD R2, R19.reuse, 0xfffffffc ;  /* 0xfffffffc13027836 */ /* 0x040fe20000000000 */
[----:B------:R-:W-:Y:S01]  /*00e0*/  SHF.R.S32.HI R12, RZ, 0x1f, R19 ;  /* 0x0000001fff0c7819 */ /* 0x000fe20000011413 */
[C---:B-1----:R-:W-:Y:S01]  /*00f0*/  IMAD R4, R0.reuse, UR6, RZ ;  /* 0x0000000600047c24 */ /* 0x042fe2000f8e02ff */
[----:B------:R-:W-:Y:S02]  /*0100*/  ISETP.GE.AND P5, PT, R0, UR6, PT ;  /* 0x0000000600007c0c */ /* 0x000fe4000bfa6270 */
[----:B------:R-:W-:Y:S01]  /*0110*/  ISETP.GE.AND P3, PT, R2, UR6, PT ;  /* 0x0000000602007c0c */ /* 0x000fe2000bf66270 */
[----:B------:R-:W-:Y:S01]  /*0120*/  VIADD R2, R19, 0xfffffffd ;  /* 0xfffffffd13027836 */ /* 0x000fe20000000000 */
[----:B------:R-:W-:-:S02]  /*0130*/  ISETP.LT.OR P5, PT, R0, RZ, P5 ;  /* 0x000000ff0000720c */ /* 0x000fc40002fa1670 */
[C---:B------:R-:W-:Y:S02]  /*0140*/  ISETP.LT.OR P3, PT, R19.reuse, 0x4, P3 ;  /* 0x000000041300780c */ /* 0x040fe40001f61670 */
[----:B------:R-:W-:Y:S02]  /*0150*/  IADD3 R0, P0, PT, R19, R4, RZ ;  /* 0x0000000413007210 */ /* 0x000fe40007f1e0ff */
[----:B------:R-:W-:Y:S02]  /*0160*/  PLOP3.LUT P1, PT, P5, P3, PT, 0xf8, 0x8f ;  /* 0x00000000008f781c */ /* 0x000fe40002f27f70 */
[----:B------:R-:W-:Y:S02]  /*0170*/  ISETP.GE.AND P2, PT, R2, UR6, PT ;  /* 0x0000000602007c0c */ /* 0x000fe4000bf46270 */
[----:B------:R-:W-:Y:S02]  /*0180*/  LEA.HI.X.SX32 R3, R4, R12, 0x1, P0 ;  /* 0x0000000c04037211 */ /* 0x000fe400000f0eff */
[----:B---3--:R-:W-:-:S02]  /*0190*/  LEA R16, P0, R0, UR8, 0x2 ;  /* 0x0000000800107c11 */ /* 0x008fc4000f8010ff */
[C---:B------:R-:W-:Y:S02]  /*01a0*/  ISETP.LT.OR P2, PT, R19.reuse, 0x3, P2 ;  /* 0x000000031300780c */ /* 0x040fe40001741670 */
[----:B------:R-:W-:Y:S02]  /*01b0*/  LEA.HI.X R17, R0, UR9, R3, 0x2, P0 ;  /* 0x0000000900117c11 */ /* 0x000fe400080f1403 */
[----:B------:R-:W-:Y:S01]  /*01c0*/  PLOP3.LUT P6, PT, P5, P2, PT, 0xf8, 0x8f ;  /* 0x00000000008f781c */ /* 0x000fe20002fc5f70 */
[----:B------:R-:W1:Y:S02]  /*01d0*/  @!P1 LDC R5, c[0x3][RZ] ;  /* 0x00c00000ff059b82 */ /* 0x000e640000000800 */
[----:B0-----:R-:W1:Y:S10]  /*01e0*/  @!P1 LDG.E R2, desc[UR4][R16.64+-0x10] ;  /* 0xfffff00410029981 */ /* 0x001e74000c1e1900 */
[----:B------:R-:W2:Y:S01]  /*01f0*/  @!P6 LDG.E R3, desc[UR4][R16.64+-0xc] ;  /* 0xfffff4041003e981 */ /* 0x000ea2000c1e1900 */
[----:B------:R-:W2:Y:S01]  /*0200*/  @!P6 LDC R6, c[0x3][0x4] ;  /* 0x00c00100ff06eb82 */ /* 0x000ea20000000800 */
[----:B------:R-:W-:-:S05]  /*0210*/  VIADD R0, R19, 0xfffffffe ;  /* 0xfffffffe13007836 */ /* 0x000fca0000000000 */
[----:B------:R-:W-:Y:S01]  /*0220*/  ISETP.GE.AND P0, PT, R0, UR6, PT ;  /* 0x0000000600007c0c */ /* 0x000fe2000bf06270 */
[----:B------:R-:W-:-:S03]  /*0230*/  IMAD.MOV.U32 R0, RZ, RZ, RZ ;  /* 0x000000ffff007224 */ /* 0x000fc600078e00ff */
[----:B------:R-:W-:-:S04]  /*0240*/  ISETP.LT.OR P0, PT, R19, 0x2, P0 ;  /* 0x000000021300780c */ /* 0x000fc80000701670 */
[----:B------:R-:W-:Y:S01]  /*0250*/  PLOP3.LUT P4, PT, P5, P0, PT, 0xf8, 0x8f ;  /* 0x00000000008f781c */ /* 0x000fe20002f81f70 */
[----:B-1----:R-:W-:Y:S01]  /*0260*/  @!P1 IMAD R0, R2, R5, RZ ;  /* 0x0000000502009224 */ /* 0x002fe200078e02ff */
[----:B------:R-:W-:-:S11]  /*0270*/  ISETP.GT.AND P1, PT, R19, UR6, PT ;  /* 0x0000000613007c0c */ /* 0x000fd6000bf24270 */
[----:B------:R-:W0:Y:S01]  /*0280*/  @!P4 LDC R2, c[0x3][0x8] ;  /* 0x00c00200ff02cb82 */ /* 0x000e220000000800 */
[----:B------:R-:W-:Y:S01]  /*0290*/  ISETP.LT.OR P1, PT, R19, 0x1, P1 ;  /* 0x000000011300780c */ /* 0x000fe20000f21670 */
[----:B--2---:R-:W-:-:S03]  /*02a0*/  @!P6 IMAD R0, R3, R6, R0 ;  /* 0x000000060300e224 */ /* 0x004fc600078e0200 */
[----:B------:R-:W-:Y:S01]  /*02b0*/  PLOP3.LUT P6, PT, P5, P1, PT, 0xf8, 0x8f ;  /* 0x00000000008f781c */ /* 0x000fe20002fc3f70 */
[----:B------:R-:W0:-:S12]  /*02c0*/  @!P4 LDG.E R3, desc[UR4][R16.64+-0x8] ;  /* 0xfffff8041003c981 */ /* 0x000e18000c1e1900 */
[----:B------:R-:W2:Y:S01]  /*02d0*/  @!P6 LDG.E R5, desc[UR4][R16.64+-0x4] ;  /* 0xfffffc041005e981 */ /* 0x000ea2000c1e1900 */
[----:B------:R-:W2:Y:S01]  /*02e0*/  @!P6 LDC R6, c[0x3][0xc] ;  /* 0x00c00300ff06eb82 */ /* 0x000ea20000000800 */
[----:B------:R-:W-:Y:S02]  /*02f0*/  IMAD.IADD R20, R19, 0x1, R4 ;  /* 0x0000000113147824 */ /* 0x000fe400078e0204 */
[----:B0-----:R-:W-:Y:S01]  /*0300*/  @!P4 IMAD R0, R3, R2, R0 ;  /* 0x000000020300c224 */ /* 0x001fe200078e0200 */
[----:B------:R-:W-:-:S04]  /*0310*/  ISETP.GE.AND P4, PT, R19, UR6, PT ;  /* 0x0000000613007c0c */ /* 0x000fc8000bf86270 */
[----:B------:R-:W-:Y:S01]  /*0320*/  ISETP.LT.OR P4, PT, R19, RZ, P4 ;  /* 0x000000ff1300720c */ /* 0x000fe20002781670 */
[----:B--2---:R-:W-:-:S03]  /*0330*/  @!P6 IMAD R0, R5, R6, R0 ;  /* 0x000000060500e224 */ /* 0x004fc600078e0200 */
[----:B------:R-:W-:-:S13]  /*0340*/  PLOP3.LUT P6, PT, P5, P4, PT, 0xf8, 0x8f ;  /* 0x00000000008f781c */ /* 0x000fda0002fc9f70 */
[----:B------:R-:W0:Y:S08]  /*0350*/  @!P6 LDC.64 R2, c[0x0][0x380] ;  /* 0x0000e000ff02eb82 */ /* 0x000e300000000a00 */
[----:B------:R-:W1:Y:S01]  /*0360*/  @!P6 LDC R5, c[0x3][0x10] ;  /* 0x00c00400ff05eb82 */ /* 0x000e620000000800 */
[----:B0-----:R-:W-:-:S06]  /*0370*/  @!P6 IMAD.WIDE R2, R20, 0x4, R2 ;  /* 0x000000041402e825 */ /* 0x001fcc00078e0202 */
[----:B------:R-:W1:Y:S01]  /*0380*/  @!P6 LDG.E R3, desc[UR4][R2.64] ;  /* 0x000000040203e981 */ /* 0x000e62000c1e1900 */
[----:B------:R-:W-:Y:S02]  /*0390*/  VIADD R4, R4, UR6 ;  /* 0x0000000604047c36 */ /* 0x000fe40008000000 */
[----:B------:R-:W-:Y:S02]  /*03a0*/  VIADD R23, R19, 0x1 ;  /* 0x0000000113177836 */ /* 0x000fe40000000000 */
[----:B-1----:R-:W-:Y:S01]  /*03b0*/  @!P6 IMAD R0, R3, R5, R0 ;  /* 0x000000050300e224 */ /* 0x002fe200078e0200 */
[----:B------:R-:W-:-:S04]  /*03c0*/  IADD3 R5, P6, PT, R19, R4, RZ ;  /* 0x0000000413057210 */ /* 0x000fc80007fde0ff */
[C---:B------:R-:W-:Y:S01]  /*03d0*/  LEA.HI.X.SX32 R6, R4.reuse, R12, 0x1, P6 ;  /* 0x0000000c04067211 */ /* 0x040fe200030f0eff */
[----:B------:R-:W-:Y:S01]  /*03e0*/  VIADD R4, R4, UR6 ;  /* 0x0000000604047c36 */ /* 0x000fe20008000000 */
[----:B------:R-:W-:-:S04]  /*03f0*/  LEA R14, P6, R5, UR8, 0x2 ;  /* 0x00000008050e7c11 */ /* 0x000fc8000f8c10ff */
[----:B------:R-:W-:Y:S01]  /*0400*/  LEA.HI.X R15, R5, UR9, R6, 0x2, P6 ;  /* 0x00000009050f7c11 */ /* 0x000fe2000b0f1406 */
[----:B------:R-:W-:Y:S01]  /*0410*/  VIADD R5, R4, UR6 ;  /* 0x0000000604057c36 */ /* 0x000fe20008000000 */
[----:B------:R-:W-:-:S04]  /*0420*/  IADD3 R6, P6, PT, R19, R4, RZ ;  /* 0x0000000413067210 */ /* 0x000fc80007fde0ff */
[----:B------:R-:W-:Y:S02]  /*0430*/  LEA.HI.X.SX32 R7, R4, R12, 0x1, P6 ;  /* 0x0000000c04077211 */ /* 0x000fe400030f0eff */
        /* <DEDUP_REMOVED lines=21> */
[----:B------:R-:W-:Y:S02]  /*0590*/  LEA.HI.X R11, R21, UR9, R22, 0x2, P6 ;  /* 0x00000009150b7c11 */ /* 0x000fe4000b0f1416 */
[----:B------:R-:W-:-:S04]  /*05a0*/  IADD3 R21, P6, PT, R19, R13, RZ ;  /* 0x0000000d13157210 */ /* 0x000fc80007fde0ff */
[----:B------:R-:W-:Y:S02]  /*05b0*/  LEA.HI.X.SX32 R22, R13, R12, 0x1, P6 ;  /* 0x0000000c0d167211 */ /* 0x000fe400030f0eff */
[----:B------:R-:W-:-:S04]  /*05c0*/  LEA R12, P6, R21, UR8, 0x2 ;  /* 0x00000008150c7c11 */ /* 0x000fc8000f8c10ff */
[----:B------:R-:W-:Y:S02]  /*05d0*/  LEA.HI.X R13, R21, UR9, R22, 0x2, P6 ;  /* 0x00000009150d7c11 */ /* 0x000fe4000b0f1416 */
[----:B------:R-:W-:-:S04]  /*05e0*/  ISETP.GE.AND P6, PT, R23, UR6, PT ;  /* 0x0000000617007c0c */ /* 0x000fc8000bfc6270 */
[----:B------:R-:W-:-:S04]  /*05f0*/  ISETP.LT.OR P6, PT, R19, -0x1, P6 ;  /* 0xffffffff1300780c */ /* 0x000fc800037c1670 */
[----:B------:R-:W-:Y:S02]  /*0600*/  P2R R22, PR, RZ, 0x40 ;  /* 0x00000040ff167803 */ /* 0x000fe40000000000 */
[----:B------:R-:W-:-:S13]  /*0610*/  PLOP3.LUT P6, PT, P5, P6, PT, 0xf8, 0x8f ;  /* 0x00000000008f781c */ /* 0x000fda0002fcdf70 */
[----:B------:R-:W2:Y:S01]  /*0620*/  @!P6 LDG.E R21, desc[UR4][R16.64+0x4] ;  /* 0x000004041015e981 */ /* 0x000ea2000c1e1900 */
[----:B------:R-:W2:Y:S02]  /*0630*/  @!P6 LDC R23, c[0x3][0x14] ;  /* 0x00c00500ff17eb82 */ /* 0x000ea40000000800 */
[----:B--2---:R-:W-:Y:S02]  /*0640*/  @!P6 IMAD R0, R21, R23, R0 ;  /* 0x000000171500e224 */ /* 0x004fe400078e0200 */
[----:B------:R-:W-:-:S05]  /*0650*/  VIADD R21, R19, 0x2 ;  /* 0x0000000213157836 */ /* 0x000fca0000000000 */
        /* <DEDUP_REMOVED lines=10> */
[----:B------:R-:W-:Y:S02]  /*0700*/  PLOP3.LUT P5, PT, P5, P6, PT, 0xf8, 0x8f ;  /* 0x00000000008f781c */ /* 0x000fe40002fadf70 */
[----:B------:R-:W-:-:S11]  /*0710*/  P2R R21, PR, RZ, 0x40 ;  /* 0x00000040ff157803 */ /* 0x000fd60000000000 */
[----:B------:R-:W2:Y:S01]  /*0720*/  @!P5 LDG.E R25, desc[UR4][R16.64+0xc] ;  /* 0x00000c041019d981 */ /* 0x000ea2000c1e1900 */
[----:B------:R-:W2:Y:S02]  /*0730*/  @!P5 LDC R24, c[0x3][0x1c] ;  /* 0x00c00700ff18db82 */ /* 0x000ea40000000800 */
[----:B--2---:R-:W-:Y:S02]  /*0740*/  @!P5 IMAD R0, R25, R24, R0 ;  /* 0x000000181900d224 */ /* 0x004fe400078e0200 */
[----:B------:R-:W-:-:S05]  /*0750*/  VIADD R24, R18, 0xfffffffd ;  /* 0xfffffffd12187836 */ /* 0x000fca0000000000 */
[----:B------:R-:W-:-:S04]  /*0760*/  ISETP.GE.AND P5, PT, R24, UR6, PT ;  /* 0x0000000618007c0c */ /* 0x000fc8000bfa6270 */
[----:B------:R-:W-:-:S04]  /*0770*/  ISETP.LT.OR P5, PT, R24, RZ, P5 ;  /* 0x000000ff1800720c */ /* 0x000fc80002fa1670 */
[----:B------:R-:W-:-:S13]  /*0780*/  PLOP3.LUT P6, PT, P5, P3, PT, 0xf8, 0x8f ;  /* 0x00000000008f781c */ /* 0x000fda0002fc7f70 */
[----:B------:R-:W2:Y:S01]  /*0790*/  @!P6 LDG.E R25, desc[UR4][R14.64+-0x10] ;  /* 0xfffff0040e19e981 */ /* 0x000ea2000c1e1900 */
[----:B------:R-:W2:Y:S02]  /*07a0*/  @!P6 LDC R24, c[0x3][0x20] ;  /* 0x00c00800ff18eb82 */ /* 0x000ea40000000800 */
[----:B--2---:R-:W-:Y:S01]  /*07b0*/  @!P6 IMAD R0, R25, R24, R0 ;  /* 0x000000181900e224 */ /* 0x004fe200078e0200 */
        /* <DEDUP_REMOVED lines=10> */
[----:B------:R-:W2:Y:S01]  /*0860*/  @!P6 LDC R16, c[0x3][0x2c] ;  /* 0x00c00b00ff10eb82 */ /* 0x000ea20000000800 */
[----:B------:R-:W-:Y:S02]  /*0870*/  VIADD R25, R20, UR6 ;  /* 0x0000000614197c36 */ /* 0x000fe40008000000 */
[----:B--2---:R-:W-:Y:S01]  /*0880*/  @!P6 IMAD R0, R17, R16, R0 ;  /* 0x000000101100e224 */ /* 0x004fe200078e0200 */
[----:B------:R-:W-:-:S13]  /*0890*/  PLOP3.LUT P6, PT, P5, P4, PT, 0xf8, 0x8f ;  /* 0x00000000008f781c */ /* 0x000fda0002fc9f70 */
[----:B------:R-:W0:Y:S08]  /*08a0*/  @!P6 LDC.64 R16, c[0x0][0x380] ;  /* 0x0000e000ff10eb82 */ /* 0x000e300000000a00 */
[----:B------:R-:W1:Y:S01]  /*08b0*/  @!P6 LDC R20, c[0x3][0x30] ;  /* 0x00c00c00ff14eb82 */ /* 0x000e620000000800 */
[----:B0-----:R-:W-:-:S06]  /*08c0*/  @!P6 IMAD.WIDE R16, R25, 0x4, R16 ;  /* 0x000000041910e825 */ /* 0x001fcc00078e0210 */
[----:B------:R-:W1:Y:S02]  /*08d0*/  @!P6 LDG.E R17, desc[UR4][R16.64] ;  /* 0x000000041011e981 */ /* 0x000e64000c1e1900 */
[----:B-1----:R-:W-:Y:S01]  /*08e0*/  @!P6 IMAD R0, R17, R20, R0 ;  /* 0x000000141100e224 */ /* 0x002fe200078e0200 */
[----:B------:R-:W-:-:S04]  /*08f0*/  ISETP.NE.AND P6, PT, R22, RZ, PT ;  /* 0x000000ff1600720c */ /* 0x000fc80003fc5270 */
[----:B------:R-:W-:-:S13]  /*0900*/  PLOP3.LUT P6, PT, P5, P6, PT, 0xf8, 0x8f ;  /* 0x00000000008f781c */ /* 0x000fda0002fcdf70 */
[----:B------:R-:W2:Y:S01]  /*0910*/  @!P6 LDG.E R27, desc[UR4][R14.64+0x4] ;  /* 0x000004040e1be981 */ /* 0x000ea2000c1e1900 */
[----:B------:R-:W2:Y:S02]  /*0920*/  @!P6 LDC R20, c[0x3][0x34] ;  /* 0x00c00d00ff14eb82 */ /* 0x000ea40000000800 */
[----:B--2---:R-:W-:Y:S01]  /*0930*/  @!P6 IMAD R0, R27, R20, R0 ;  /* 0x000000141b00e224 */ /* 0x004fe200078e0200 */
        /* <DEDUP_REMOVED lines=171> */
[----:B------:R-:W2:Y:S01]  /*13f0*/  @!P5 LDC R2, c[0x3][0xbc] ;  /* 0x00c02f00ff02db82 */ /* 0x000ea20000000800 */
[----:B------:R-:W-:Y:S01]  /*1400*/  P2R R6, PR, RZ, 0x8 ;  /* 0x00000008ff067803 */ /* 0x000fe20000000000 */
[----:B--2---:R-:W-:Y:S02]  /*1410*/  @!P5 IMAD R0, R3, R2, R0 ;  /* 0x000000020300d224 */ /* 0x004fe400078e0200 */
[----:B------:R-:W-:-:S05]  /*1420*/  VIADD R2, R18, 0x2 ;  /* 0x0000000212027836 */ /* 0x000fca0000000000 */
[----:B------:R-:W-:-:S04]  /*1430*/  ISETP.GE.AND P5, PT, R2, UR6, PT ;  /* 0x0000000602007c0c */ /* 0x000fc8000bfa6270 */
[----:B------:R-:W-:-:S04]  /*1440*/  ISETP.LT.OR P5, PT, R2, RZ, P5 ;  /* 0x000000ff0200720c */ /* 0x000fc80002fa1670 */
[----:B------:R-:W-:Y:S01]  /*1450*/  PLOP3.LUT P6, PT, P5, P3, PT, 0xf8, 0x8f ;  /* 0x00000000008f781c */ /* 0x000fe20002fc7f70 */
[----:B------:R-:W-:Y:S01]  /*1460*/  VIADD R25, R25, UR6 ;  /* 0x0000000619197c36 */ /* 0x000fe20008000000 */
[----:B------:R-:W-:-:S11]  /*1470*/  ISETP.NE.AND P3, PT, R21, RZ, PT ;  /* 0x000000ff1500720c */ /* 0x000fd60003f65270 */
        /* <DEDUP_REMOVED lines=27> */
[----:B------:R-:W-:Y:S02]  /*1630*/  PLOP3.LUT P6, PT, P5, P6, PT, 0xf8, 0x8f ;  /* 0x00000000008f781c */ /* 0x000fe40002fcdf70 */
[----:B------:R-:W-:-:S11]  /*1640*/  PLOP3.LUT P5, PT, P5, P3, PT, 0xf8, 0x8f ;  /* 0x00000000008f781c */ /* 0x000fd60002fa7f70 */
[----:B------:R-:W2:Y:S01]  /*1650*/  @!P6 LDG.E R5, desc[UR4][R10.64+0x8] ;  /* 0x000008040a05e981 */ /* 0x000ea2000c1e1900 */
[----:B------:R-:W2:Y:S01]  /*1660*/  @!P6 LDC R4, c[0x3][0xd8] ;  /* 0x00c03600ff04eb82 */ /* 0x000ea20000000800 */
[----:B------:R-:W-:Y:S02]  /*1670*/  ISETP.NE.AND P3, PT, R6, RZ, PT ;  /* 0x000000ff0600720c */ /* 0x000fe40003f65270 */
[----:B------:R-:W3:Y:S05]  /*1680*/  @!P5 LDG.E R3, desc[UR4][R10.64+0xc] ;  /* 0x00000c040a03d981 */ /* 0x000eea000c1e1900 */
[----:B------:R-:W3:Y:S01]  /*1690*/  @!P5 LDC R2, c[0x3][0xdc] ;  /* 0x00c03700ff02db82 */ /* 0x000ee20000000800 */
[----:B--2---:R-:W-:Y:S01]  /*16a0*/  @!P6 IMAD R0, R5, R4, R0 ;  /* 0x000000040500e224 */ /* 0x004fe200078e0200 */
[----:B------:R-:W-:-:S03]  /*16b0*/  ISETP.NE.AND P6, PT, R23, RZ, PT ;  /* 0x000000ff1700720c */ /* 0x000fc60003fc5270 */
[----:B---3--:R-:W-:Y:S02]  /*16c0*/  @!P5 IMAD R0, R3, R2, R0 ;  /* 0x000000020300d224 */ /* 0x008fe400078e0200 */
[----:B------:R-:W-:-:S05]  /*16d0*/  VIADD R2, R18, 0x3 ;  /* 0x0000000312027836 */ /* 0x000fca0000000000 */
[----:B------:R-:W-:-:S04]  /*16e0*/  ISETP.GE.AND P5, PT, R2, UR6, PT ;  /* 0x0000000602007c0c */ /* 0x000fc8000bfa6270 */
[----:B------:R-:W-:-:S04]  /*16f0*/  ISETP.LT.OR P5, PT, R2, RZ, P5 ;  /* 0x000000ff0200720c */ /* 0x000fc80002fa1670 */
[----:B------:R-:W-:-:S13]  /*1700*/  PLOP3.LUT P3, PT, P5, P3, PT, 0xf8, 0x8f ;  /* 0x00000000008f781c */ /* 0x000fda0002f67f70 */
[----:B------:R-:W2:Y:S01]  /*1710*/  @!P3 LDG.E R3, desc[UR4][R12.64+-0x10] ;  /* 0xfffff0040c03b981 */ /* 0x000ea2000c1e1900 */
[----:B------:R-:W2:Y:S01]  /*1720*/  @!P3 LDC R2, c[0x3][0xe0] ;  /* 0x00c03800ff02bb82 */ /* 0x000ea20000000800 */
[----:B------:R-:W-:Y:S02]  /*1730*/  PLOP3.LUT P4, PT, P5, P4, PT, 0xf8, 0x8f ;  /* 0x00000000008f781c */ /* 0x000fe40002f89f70 */
[----:B------:R-:W-:Y:S02]  /*1740*/  PLOP3.LUT P1, PT, P5, P1, PT, 0xf8, 0x8f ;  /* 0x00000000008f781c */ /* 0x000fe40002f23f70 */
[----:B------:R-:W-:Y:S02]  /*1750*/  PLOP3.LUT P2, PT, P5, P2, PT, 0xf8, 0x8f ;  /* 0x00000000008f781c */ /* 0x000fe40002f45f70 */
[----:B------:R-:W-:Y:S02]  /*1760*/  PLOP3.LUT P0, PT, P5, P0, PT, 0xf8, 0x8f ;  /* 0x00000000008f781c */ /* 0x000fe40002f01f70 */
[----:B------:R-:W-:Y:S01]  /*1770*/  PLOP3.LUT P6, PT, P5, P6, PT, 0xf8, 0x8f ;  /* 0x00000000008f781c */ /* 0x000fe20002fcdf70 */
[----:B------:R-:W-:-:S06]  /*1780*/  VIADD R25, R25, UR6 ;  /* 0x0000000619197c36 */ /* 0x000fcc0008000000 */
[----:B------:R-:W3:Y:S01]  /*1790*/  @!P1 LDG.E R9, desc[UR4][R12.64+-0x4] ;  /* 0xfffffc040c099981 */ /* 0x000ee2000c1e1900 */
[----:B------:R-:W3:Y:S03]  /*17a0*/  @!P1 LDC R8, c[0x3][0xec] ;  /* 0x00c03b00ff089b82 */ /* 0x000ee60000000800 */
[----:B------:R-:W4:Y:S04]  /*17b0*/  @!P2 LDG.E R5, desc[UR4][R12.64+-0xc] ;  /* 0xfffff4040c05a981 */ /* 0x000f28000c1e1900 */
[----:B------:R-:W5:Y:S01]  /*17c0*/  @!P0 LDG.E R7, desc[UR4][R12.64+-0x8] ;  /* 0xfffff8040c078981 */ /* 0x000f62000c1e1900 */
[----:B------:R-:W4:Y:S03]  /*17d0*/  @!P2 LDC R4, c[0x3][0xe4] ;  /* 0x00c03900ff04ab82 */ /* 0x000f260000000800 */
[----:B------:R-:W3:Y:S05]  /*17e0*/  @!P6 LDG.E R17, desc[UR4][R12.64+0x8] ;  /* 0x000008040c11e981 */ /* 0x000eea000c1e1900 */
[----:B------:R-:W5:Y:S08]  /*17f0*/  @!P0 LDC R6, c[0x3][0xe8] ;  /* 0x00c03a00ff068b82 */ /* 0x000f700000000800 */
[----:B------:R-:W0:Y:S01]  /*1800*/  @!P6 LDC R16, c[0x3][0xf8] ;  /* 0x00c03e00ff10eb82 */ /* 0x000e220000000800 */
[----:B--2---:R-:W-:Y:S01]  /*1810*/  @!P3 IMAD R0, R3, R2, R0 ;  /* 0x000000020300b224 */ /* 0x004fe200078e0200 */
[----:B------:R-:W-:-:S02]  /*1820*/  ISETP.NE.AND P3, PT, R22, RZ, PT ;  /* 0x000000ff1600720c */ /* 0x000fc40003f65270 */
[----:B------:R-:W-:Y:S02]  /*1830*/  P2R R2, PR, RZ, 0x10 ;  /* 0x00000010ff027803 */ /* 0x000fe40000000000 */
[----:B------:R-:W-:Y:S02]  /*1840*/  ISETP.NE.AND P4, PT, R21, RZ, PT ;  /* 0x000000ff1500720c */ /* 0x000fe40003f85270 */
[----:B------:R-:W-:Y:S02]  /*1850*/  PLOP3.LUT P3, PT, P5, P3, PT, 0xf8, 0x8f ;  /* 0x00000000008f781c */ /* 0x000fe40002f67f70 */
[----:B------:R-:W-:Y:S02]  /*1860*/  PLOP3.LUT P5, PT, P5, P4, PT, 0xf8, 0x8f ;  /* 0x00000000008f781c */ /* 0x000fe40002fa9f70 */
[----:B------:R-:W-:-:S09]  /*1870*/  ISETP.NE.AND P4, PT, R2, RZ, PT ;  /* 0x000000ff0200720c */ /* 0x000fd20003f85270 */
[----:B------:R-:W2:Y:S01]  /*1880*/  @!P3 LDG.E R15, desc[UR4][R12.64+0x4] ;  /* 0x000004040c0fb981 */ /* 0x000ea2000c1e1900 */
[----:B------:R-:W2:Y:S03]  /*1890*/  @!P3 LDC R14, c[0x3][0xf4] ;  /* 0x00c03d00ff0ebb82 */ /* 0x000ea60000000800 */
[----:B------:R-:W2:Y:S05]  /*18a0*/  @!P5 LDG.E R21, desc[UR4][R12.64+0xc] ;  /* 0x00000c040c15d981 */ /* 0x000eaa000c1e1900 */
[----:B------:R-:W1:Y:S08]  /*18b0*/  @!P4 LDC.64 R2, c[0x0][0x380] ;  /* 0x0000e000ff02cb82 */ /* 0x000e700000000a00 */
[----:B------:R-:W0:Y:S01]  /*18c0*/  @!P4 LDC R10, c[0x3][0xf0] ;  /* 0x00c03c00ff0acb82 */ /* 0x000e220000000800 */
[----:B-1----:R-:W-:-:S05]  /*18d0*/  @!P4 IMAD.WIDE R2, R25, 0x4, R2 ;  /* 0x000000041902c825 */ /* 0x002fca00078e0202 */
[----:B------:R1:W0:Y:S01]  /*18e0*/  @!P4 LDG.E R11, desc[UR4][R2.64] ;  /* 0x00000004020bc981 */ /* 0x000222000c1e1900 */
[----:B----4-:R-:W-:Y:S02]  /*18f0*/  @!P2 IMAD R0, R5, R4, R0 ;  /* 0x000000040500a224 */ /* 0x010fe400078e0200 */
[----:B------:R-:W4:Y:S02]  /*1900*/  @!P5 LDC R4, c[0x3][0xfc] ;  /* 0x00c03f00ff04db82 */ /* 0x000f240000000800 */
[----:B-----5:R-:W-:-:S06]  /*1910*/  @!P0 IMAD R0, R7, R6, R0 ;  /* 0x0000000607008224 */ /* 0x020fcc00078e0200 */
[----:B-1----:R-:W1:Y:S01]  /*1920*/  LDC.64 R2, c[0x0][0x388] ;  /* 0x0000e200ff027b82 */ /* 0x002e620000000a00 */
[----:B---3--:R-:W-:Y:S02]  /*1930*/  @!P1 IMAD R0, R9, R8, R0 ;  /* 0x0000000809009224 */ /* 0x008fe400078e0200 */
[----:B------:R-:W-:-:S04]  /*1940*/  IMAD R19, R18, UR6, R19 ;  /* 0x0000000612137c24 */ /* 0x000fc8000f8e0213 */
[----:B-1----:R-:W-:-:S04]  /*1950*/  IMAD.WIDE R2, R19, 0x4, R2 ;  /* 0x0000000413027825 */ /* 0x002fc800078e0202 */
[----:B0-----:R-:W-:-:S04]  /*1960*/  @!P4 IMAD R0, R11, R10, R0 ;  /* 0x0000000a0b00c224 */ /* 0x001fc800078e0200 */
[----:B--2---:R-:W-:-:S04]  /*1970*/  @!P3 IMAD R0, R15, R14, R0 ;  /* 0x0000000e0f00b224 */ /* 0x004fc800078e0200 */
[----:B------:R-:W-:-:S04]  /*1980*/  @!P6 IMAD R0, R17, R16, R0 ;  /* 0x000000101100e224 */ /* 0x000fc800078e0200 */
[----:B----4-:R-:W-:-:S05]  /*1990*/  @!P5 IMAD R0, R21, R4, R0 ;  /* 0x000000041500d224 */ /* 0x010fca00078e0200 */
[----:B------:R-:W-:Y:S01]  /*19a0*/  STG.E desc[UR4][R2.64], R0 ;  /* 0x0000000002007986 */ /* 0x000fe2000c101904 */
[----:B------:R-:W-:Y:S05]  /*19b0*/  EXIT ;  /* 0x000000000000794d */ /* 0x000fea0003800000 */
.L_x_0:
[----:B------:R-:W-:-:S00]  /*19c0*/  BRA `(.L_x_0) ;  /* 0xfffffffc00fc7947 */ /* 0x000fc0000383ffff */
[----:B------:R-:W-:-:S00]  /*19d0*/  NOP ;  /* 0x0000000000007918 */ /* 0x000fc00000000000 */
        /* <DEDUP_REMOVED lines=10> */
.L_x_1:


//--------------------- .nv.shared.reserved.0     --------------------------
	.section	.nv.shared.reserved.0,"aw",@nobits
	.weak		__nv_reservedSMEM_offset_0_alias
	.size		__nv_reservedSMEM_offset_0_alias, 0, 64
	.other		__nv_reservedSMEM_offset_0_alias,@"STO_CUDA_RESERVED_SHARED STV_DEFAULT"
__nv_reservedSMEM_offset_0_alias:
	.zero		0
	.zero		64


//--------------------- .nv.constant0._Z7conv_2dPiS_i --------------------------
	.section	.nv.constant0._Z7conv_2dPiS_i,"a",@progbits
	.sectionflags	@""
	.align	4
.nv.constant0._Z7conv_2dPiS_i:
	.zero		916


//--------------------- SYMBOLS --------------------------

	.type		.nv.reservedSmem.offset0,@object
	.size		.nv.reservedSmem.offset0,0x4
